//
// Generated by NVIDIA NVVM Compiler
//
// Compiler Build ID: CL-36424714
// Cuda compilation tools, release 13.0, V13.0.88
// Based on NVVM 20.0.0
//

.version 9.0
.target sm_100
.address_size 64

	// .globl	_Z9reductionPi
.extern .shared .align 16 .b8 partialSum[];

.visible .entry _Z9reductionPi(
	.param .u64 .ptr .align 1 _Z9reductionPi_param_0
)
{
	.reg .pred 	%p<5>;
	.reg .b32 	%r<23>;
	.reg .b64 	%rd<7>;

	ld.param.u64 	%rd2, [_Z9reductionPi_param_0];
	cvta.to.global.u64 	%rd3, %rd2;
	mov.u32 	%r1, %tid.x;
	mov.u32 	%r6, %ctaid.x;
	mov.u32 	%r22, %ntid.x;
	mul.lo.s32 	%r7, %r6, %r22;
	shl.b32 	%r8, %r7, 1;
	add.s32 	%r9, %r8, %r1;
	mul.wide.s32 	%rd4, %r9, 4;
	add.s64 	%rd1, %rd3, %rd4;
	ld.global.u32 	%r10, [%rd1];
	add.s32 	%r11, %r9, %r22;
	mul.wide.u32 	%rd5, %r11, 4;
	add.s64 	%rd6, %rd3, %rd5;
	ld.global.u32 	%r12, [%rd6];
	add.s32 	%r13, %r12, %r10;
	shl.b32 	%r14, %r1, 2;
	mov.u32 	%r15, partialSum;
	add.s32 	%r3, %r15, %r14;
	st.shared.u32 	[%r3], %r13;
	bar.sync 	0;
	setp.lt.u32 	%p1, %r22, 2;
	@%p1 bra 	$L__BB0_4;
$L__BB0_1:
	shr.u32 	%r5, %r22, 1;
	setp.ge.u32 	%p2, %r1, %r5;
	@%p2 bra 	$L__BB0_3;
	shl.b32 	%r16, %r5, 2;
	add.s32 	%r17, %r3, %r16;
	ld.shared.u32 	%r18, [%r17];
	ld.shared.u32 	%r19, [%r3];
	add.s32 	%r20, %r19, %r18;
	st.shared.u32 	[%r3], %r20;
$L__BB0_3:
	bar.sync 	0;
	setp.gt.u32 	%p3, %r22, 3;
	mov.u32 	%r22, %r5;
	@%p3 bra 	$L__BB0_1;
$L__BB0_4:
	setp.ne.s32 	%p4, %r1, 0;
	@%p4 bra 	$L__BB0_6;
	ld.shared.u32 	%r21, [partialSum];
	st.global.u32 	[%rd1], %r21;
$L__BB0_6:
	ret;

}


// ===== COMPILED SASS (sm_100) =====

	.target	sm_100

	.elftype	@"ET_EXEC"


//--------------------- .note.nv.tkinfo           --------------------------
	.section	.note.nv.tkinfo,"",@"SHT_NOTE"
	.sectionflags	@"SHF_NOTE_NV_TKINFO"
	.tkinfo
        /*0018*/ 	.word	0x00000002
        /*0030*/ 	.string	""
        /*0030*/ 	.string	"ptxas"
        /*0030*/ 	.string	"Cuda compilation tools, release 13.0, V13.0.88"
        /*0030*/ 	.string	"Build cuda_13.0.r13.0/compiler.36424714_0"
        /*0030*/ 	.string	"-arch sm_100 -m 64 "



//--------------------- .note.nv.cuinfo           --------------------------
	.section	.note.nv.cuinfo,"",@"SHT_NOTE"
	.sectionflags	@"SHF_NOTE_NV_CUINFO"
        /*0018*/ 	.short	0x0002
        /*001a*/ 	.short	0x0064
        /*001c*/ 	.short	0x0082
	.zero		2


//--------------------- .nv.info                  --------------------------
	.section	.nv.info,"",@"SHT_CUDA_INFO"
	.align	4


	//----- nvinfo : EIATTR_REGCOUNT
	.align		4
        /*0000*/ 	.byte	0x04, 0x2f
        /*0002*/ 	.short	(.L_1 - .L_0)
	.align		4
.L_0:
        /*0004*/ 	.word	index@(_Z9reductionPi)
        /*0008*/ 	.word	0x0000000c


	//----- nvinfo : EIATTR_FRAME_SIZE
	.align		4
.L_1:
        /*000c*/ 	.byte	0x04, 0x11
        /*000e*/ 	.short	(.L_3 - .L_2)
	.align		4
.L_2:
        /*0010*/ 	.word	index@(_Z9reductionPi)
        /*0014*/ 	.word	0x00000000


	//----- nvinfo : EIATTR_MIN_STACK_SIZE
	.align		4
.L_3:
        /*0018*/ 	.byte	0x04, 0x12
        /*001a*/ 	.short	(.L_5 - .L_4)
	.align		4
.L_4:
        /*001c*/ 	.word	index@(_Z9reductionPi)
        /*0020*/ 	.word	0x00000000
.L_5:


//--------------------- .nv.compat                --------------------------
	.section	.nv.compat,"",@"SHT_CUDA_COMPAT_INFO"
	.align	4
        /*0000*/ 	.byte	0x02, 0x09, 0x00, 0x00, 0x02, 0x02, 0x01, 0x00, 0x02, 0x05, 0x05, 0x00, 0x03, 0x07, 0x01, 0x01
        /*0010*/ 	.byte	0x02, 0x03, 0x00, 0x00, 0x02, 0x06, 0x01, 0x00, 0x04, 0x0b, 0x08, 0x00, 0x09, 0x00, 0x00, 0x00
        /*0020*/ 	.byte	0x00, 0x00, 0x00, 0x00


//--------------------- .nv.info._Z9reductionPi   --------------------------
	.section	.nv.info._Z9reductionPi,"",@"SHT_CUDA_INFO"
	.sectionflags	@""
	.align	4


	//----- nvinfo : EIATTR_CUDA_API_VERSION
	.align		4
        /*0000*/ 	.byte	0x04, 0x37
        /*0002*/ 	.short	(.L_7 - .L_6)
.L_6:
        /*0004*/ 	.word	0x00000082


	//----- nvinfo : EIATTR_KPARAM_INFO
	.align		4
.L_7:
        /*0008*/ 	.byte	0x04, 0x17
        /*000a*/ 	.short	(.L_9 - .L_8)
.L_8:
        /*000c*/ 	.word	0x00000000
        /*0010*/ 	.short	0x0000
        /*0012*/ 	.short	0x0000
        /*0014*/ 	.byte	0x00, 0xf5, 0x21, 0x00


	//----- nvinfo : EIATTR_SPARSE_MMA_MASK
	.align		4
.L_9:
        /*0018*/ 	.byte	0x03, 0x50
        /*001a*/ 	.short	0x0000


	//----- nvinfo : EIATTR_MAXREG_COUNT
	.align		4
        /*001c*/ 	.byte	0x03, 0x1b
        /*001e*/ 	.short	0x00ff


	//----- nvinfo : EIATTR_NUM_BARRIERS
	.align		4
        /*0020*/ 	.byte	0x02, 0x4c
        /*0022*/ 	.byte	0x01
	.zero		1


	//----- nvinfo : EIATTR_MERCURY_ISA_VERSION
	.align		4
        /*0024*/ 	.byte	0x03, 0x5f
        /*0026*/ 	.short	0x0101


	//----- nvinfo : EIATTR_VRC_CTA_INIT_COUNT
	.align		4
        /*0028*/ 	.byte	0x02, 0x4a
	.zero		1
	.zero		1


	//----- nvinfo : EIATTR_EXIT_INSTR_OFFSETS
	.align		4
        /*002c*/ 	.byte	0x04, 0x1c
        /*002e*/ 	.short	(.L_11 - .L_10)


	//   ....[0]....
.L_10:
        /*0030*/ 	.word	0x00000230


	//   ....[1]....
        /*0034*/ 	.word	0x00000290


	//----- nvinfo : EIATTR_CBANK_PARAM_SIZE
	.align		4
.L_11:
        /*0038*/ 	.byte	0x03, 0x19
        /*003a*/ 	.short	0x0008


	//----- nvinfo : EIATTR_PARAM_CBANK
	.align		4
        /*003c*/ 	.byte	0x04, 0x0a
        /*003e*/ 	.short	(.L_13 - .L_12)
	.align		4
.L_12:
        /*0040*/ 	.word	index@(.nv.constant0._Z9reductionPi)
        /*0044*/ 	.short	0x0380
        /*0046*/ 	.short	0x0008


	//----- nvinfo : EIATTR_SW_WAR
	.align		4
.L_13:
        /*0048*/ 	.byte	0x04, 0x36
        /*004a*/ 	.short	(.L_15 - .L_14)
.L_14:
        /*004c*/ 	.word	0x00000008
.L_15:


//--------------------- .nv.callgraph             --------------------------
	.section	.nv.callgraph,"",@"SHT_CUDA_CALLGRAPH"
	.align	4
	.sectionentsize	8
	.align		4
        /*0000*/ 	.word	0x00000000
	.align		4
        /*0004*/ 	.word	0xffffffff
	.align		4
        /*0008*/ 	.word	0x00000000
	.align		4
        /*000c*/ 	.word	0xfffffffe
	.align		4
        /*0010*/ 	.word	0x00000000
	.align		4
        /*0014*/ 	.word	0xfffffffd
	.align		4
        /*0018*/ 	.word	0x00000000
	.align		4
        /*001c*/ 	.word	0xfffffffc


//--------------------- .text._Z9reductionPi      --------------------------
	.section	.text._Z9reductionPi,"ax",@progbits
	.align	128
        .global         _Z9reductionPi
        .type           _Z9reductionPi,@function
        .size           _Z9reductionPi,(.L_x_3 - _Z9reductionPi)
        .other          _Z9reductionPi,@"STO_CUDA_ENTRY STV_DEFAULT"
_Z9reductionPi:
.text._Z9reductionPi:
[----:B------:R-:W-:Y:S01]  /*0000*/  LDC R1, c[0x0][0x37c] ;  /* 0x0000df00ff017b82 */ /* 0x000fe20000000800 */
[----:B------:R-:W0:Y:S07]  /*0010*/  S2R R9, SR_TID.X ;  /* 0x0000000000097919 */ /* 0x000e2e0000002100 */
[----:B------:R-:W1:Y:S01]  /*0020*/  S2UR UR4, SR_CTAID.X ;  /* 0x00000000000479c3 */ /* 0x000e620000002500 */
[----:B------:R-:W2:Y:S07]  /*0030*/  LDCU.64 UR6, c[0x0][0x358] ;  /* 0x00006b00ff0677ac */ /* 0x000eae0008000a00 */
[----:B------:R-:W1:Y:S08]  /*0040*/  LDC R6, c[0x0][0x360] ;  /* 0x0000d800ff067b82 */ /* 0x000e700000000800 */
[----:B------:R-:W3:Y:S01]  /*0050*/  LDC.64 R4, c[0x0][0x380] ;  /* 0x0000e000ff047b82 */ /* 0x000ee20000000a00 */
[----:B-1----:R-:W-:-:S04]  /*0060*/  IMAD R0, R6, UR4, RZ ;  /* 0x0000000406007c24 */ /* 0x002fc8000f8e02ff */
[----:B0-----:R-:W-:-:S04]  /*0070*/  IMAD R3, R0, 0x2, R9 ;  /* 0x0000000200037824 */ /* 0x001fc800078e0209 */
[C---:B------:R-:W-:Y:S02]  /*0080*/  IMAD.IADD R7, R3.reuse, 0x1, R6 ;  /* 0x0000000103077824 */ /* 0x040fe400078e0206 */
[----:B---3--:R-:W-:-:S04]  /*0090*/  IMAD.WIDE R2, R3, 0x4, R4 ;  /* 0x0000000403027825 */ /* 0x008fc800078e0204 */
[----:B------:R-:W-:Y:S01]  /*00a0*/  IMAD.WIDE.U32 R4, R7, 0x4, R4 ;  /* 0x0000000407047825 */ /* 0x000fe200078e0004 */
[----:B--2---:R-:W2:Y:S05]  /*00b0*/  LDG.E R0, desc[UR6][R2.64] ;  /* 0x0000000602007981 */ /* 0x004eaa000c1e1900 */
[----:B------:R-:W2:Y:S01]  /*00c0*/  LDG.E R5, desc[UR6][R4.64] ;  /* 0x0000000604057981 */ /* 0x000ea2000c1e1900 */
[----:B------:R-:W0:Y:S01]  /*00d0*/  S2UR UR5, SR_CgaCtaId ;  /* 0x00000000000579c3 */ /* 0x000e220000008800 */
[----:B------:R-:W-:Y:S01]  /*00e0*/  UMOV UR4, 0x400 ;  /* 0x0000040000047882 */ /* 0x000fe20000000000 */
[----:B------:R-:W-:Y:S02]  /*00f0*/  ISETP.GE.U32.AND P1, PT, R6, 0x2, PT ;  /* 0x000000020600780c */ /* 0x000fe40003f26070 */
[----:B------:R-:W-:Y:S01]  /*0100*/  ISETP.NE.AND P0, PT, R9, RZ, PT ;  /* 0x000000ff0900720c */ /* 0x000fe20003f05270 */
[----:B0-----:R-:W-:-:S06]  /*0110*/  ULEA UR4, UR5, UR4, 0x18 ;  /* 0x0000000405047291 */ /* 0x001fcc000f8ec0ff */
[----:B------:R-:W-:Y:S02]  /*0120*/  LEA R7, R9, UR4, 0x2 ;  /* 0x0000000409077c11 */ /* 0x000fe4000f8e10ff */
[----:B--2---:R-:W-:-:S05]  /*0130*/  IADD3 R0, PT, PT, R0, R5, RZ ;  /* 0x0000000500007210 */ /* 0x004fca0007ffe0ff */
[----:B------:R0:W-:Y:S01]  /*0140*/  STS [R7], R0 ;  /* 0x0000000007007388 */ /* 0x0001e20000000800 */
[----:B------:R-:W-:Y:S06]  /*0150*/  BAR.SYNC.DEFER_BLOCKING 0x0 ;  /* 0x0000000000007b1d */ /* 0x000fec0000010000 */
[----:B------:R-:W-:Y:S05]  /*0160*/  @!P1 BRA `(.L_x_0) ;  /* 0x0000000000309947 */ /* 0x000fea0003800000 */
[----:B0-----:R-:W-:-:S07]  /*0170*/  IMAD.MOV.U32 R0, RZ, RZ, R6 ;  /* 0x000000ffff007224 */ /* 0x001fce00078e0006 */
.L_x_1:
[----:B------:R-:W-:-:S04]  /*0180*/  SHF.R.U32.HI R8, RZ, 0x1, R0 ;  /* 0x00000001ff087819 */ /* 0x000fc80000011600 */
[----:B------:R-:W-:-:S13]  /*0190*/  ISETP.GE.U32.AND P1, PT, R9, R8, PT ;  /* 0x000000080900720c */ /* 0x000fda0003f26070 */
[----:B------:R-:W-:Y:S01]  /*01a0*/  @!P1 LEA R4, R8, R7, 0x2 ;  /* 0x0000000708049211 */ /* 0x000fe200078e10ff */
[----:B------:R-:W-:Y:S05]  /*01b0*/  @!P1 LDS R5, [R7] ;  /* 0x0000000007059984 */ /* 0x000fea0000000800 */
[----:B------:R-:W0:Y:S02]  /*01c0*/  @!P1 LDS R4, [R4] ;  /* 0x0000000004049984 */ /* 0x000e240000000800 */
[----:B0-----:R-:W-:-:S05]  /*01d0*/  @!P1 IMAD.IADD R6, R4, 0x1, R5 ;  /* 0x0000000104069824 */ /* 0x001fca00078e0205 */
[----:B------:R1:W-:Y:S01]  /*01e0*/  @!P1 STS [R7], R6 ;  /* 0x0000000607009388 */ /* 0x0003e20000000800 */
[----:B------:R-:W-:Y:S01]  /*01f0*/  BAR.SYNC.DEFER_BLOCKING 0x0 ;  /* 0x0000000000007b1d */ /* 0x000fe20000010000 */
[----:B------:R-:W-:Y:S02]  /*0200*/  ISETP.GT.U32.AND P1, PT, R0, 0x3, PT ;  /* 0x000000030000780c */ /* 0x000fe40003f24070 */
[----:B------:R-:W-:-:S11]  /*0210*/  MOV R0, R8 ;  /* 0x0000000800007202 */ /* 0x000fd60000000f00 */
[----:B-1----:R-:W-:Y:S05]  /*0220*/  @P1 BRA `(.L_x_1) ;  /* 0xfffffffc00d41947 */ /* 0x002fea000383ffff */
.L_x_0:
[----:B------:R-:W-:Y:S05]  /*0230*/  @P0 EXIT ;  /* 0x000000000000094d */ /* 0x000fea0003800000 */
[----:B------:R-:W1:Y:S01]  /*0240*/  S2UR UR5, SR_CgaCtaId ;  /* 0x00000000000579c3 */ /* 0x000e620000008800 */
[----:B------:R-:W-:Y:S02]  /*0250*/  UMOV UR4, 0x400 ;  /* 0x0000040000047882 */ /* 0x000fe40000000000 */
[----:B-1----:R-:W-:-:S09]  /*0260*/  ULEA UR4, UR5, UR4, 0x18 ;  /* 0x0000000405047291 */ /* 0x002fd2000f8ec0ff */
[----:B------:R-:W1:Y:S04]  /*0270*/  LDS R5, [UR4] ;  /* 0x00000004ff057984 */ /* 0x000e680008000800 */
[----:B-1----:R-:W-:Y:S01]  /*0280*/  STG.E desc[UR6][R2.64], R5 ;  /* 0x0000000502007986 */ /* 0x002fe2000c101906 */
[----:B------:R-:W-:Y:S05]  /*0290*/  EXIT ;  /* 0x000000000000794d */ /* 0x000fea0003800000 */
.L_x_2:
[----:B------:R-:W-:-:S00]  /*02a0*/  BRA `(.L_x_2) ;  /* 0xfffffffc00fc7947 */ /* 0x000fc0000383ffff */
[----:B------:R-:W-:-:S00]  /*02b0*/  NOP ;  /* 0x0000000000007918 */ /* 0x000fc00000000000 */
        /* <DEDUP_REMOVED lines=12> */
.L_x_3:


//--------------------- .nv.shared._Z9reductionPi --------------------------
	.section	.nv.shared._Z9reductionPi,"aw",@nobits
	.sectionflags	@""
	.align	16
	.zero		1024


//--------------------- .nv.shared.reserved.0     --------------------------
	.section	.nv.shared.reserved.0,"aw",@nobits
	.weak		__nv_reservedSMEM_offset_0_alias
	.size		__nv_reservedSMEM_offset_0_alias, 0, 64
	.other		__nv_reservedSMEM_offset_0_alias,@"STO_CUDA_RESERVED_SHARED STV_DEFAULT"
__nv_reservedSMEM_offset_0_alias:
	.zero		0
	.zero		64


//--------------------- .nv.constant0._Z9reductionPi --------------------------
	.section	.nv.constant0._Z9reductionPi,"a",@progbits
	.sectionflags	@""
	.align	4
.nv.constant0._Z9reductionPi:
	.zero		904


//--------------------- SYMBOLS --------------------------

	.type		.nv.reservedSmem.offset0,@object
	.size		.nv.reservedSmem.offset0,0x4
	.type		.nv.reservedSmem.cap,@object
	.size		.nv.reservedSmem.cap,0x4
